	.headerflags	@"EF_CUDA_TEXMODE_UNIFIED EF_CUDA_64BIT_ADDRESS EF_CUDA_ACCELERATORS EF_CUDA_SM90 EF_CUDA_VIRTUAL_SM(EF_CUDA_SM90)"
	.elftype	@"ET_EXEC"


//--------------------- .nv.info                  --------------------------
	.section	.nv.info,"",@"SHT_CUDA_INFO"
	.align	4


	//----- nvinfo : EIATTR_REGCOUNT
	.align		4
        /*0000*/ 	.byte	0x04, 0x2f
        /*0002*/ 	.short	(.L_3 - .L_2)
	.align		4
.L_2:
        /*0004*/ 	.word	index@(triton_poi_fused__native_batch_norm_legit_no_training_relu_29)
        /*0008*/ 	.word	0x00000016


	//----- nvinfo : EIATTR_MIN_STACK_SIZE
	.align		4
.L_3:
        /*000c*/ 	.byte	0x04, 0x12
        /*000e*/ 	.short	(.L_5 - .L_4)
	.align		4
.L_4:
        /*0010*/ 	.word	index@(triton_poi_fused__native_batch_norm_legit_no_training_relu_29)
        /*0014*/ 	.word	0x00000000


	//----- nvinfo : EIATTR_FRAME_SIZE
	.align		4
.L_5:
        /*0018*/ 	.byte	0x04, 0x11
        /*001a*/ 	.short	(.L_7 - .L_6)
	.align		4
.L_6:
        /*001c*/ 	.word	index@(triton_poi_fused__native_batch_norm_legit_no_training_relu_29)
        /*0020*/ 	.word	0x00000000


	//----- nvinfo : EIATTR_MIN_STACK_SIZE
	.align		4
.L_7:
        /*0024*/ 	.byte	0x04, 0x12
        /*0026*/ 	.short	(.L_9 - .L_8)
	.align		4
.L_8:
        /*0028*/ 	.word	index@(triton_poi_fused__native_batch_norm_legit_no_training_relu_29)
        /*002c*/ 	.word	0x00000000
.L_9:


//--------------------- .nv.info.triton_poi_fused__native_batch_norm_legit_no_training_relu_29 --------------------------
	.section	.nv.info.triton_poi_fused__native_batch_norm_legit_no_training_relu_29,"",@"SHT_CUDA_INFO"
	.sectionflags	@""
	.align	4


	//----- nvinfo : EIATTR_CUDA_API_VERSION
	.align		4
        /*0000*/ 	.byte	0x04, 0x37
        /*0002*/ 	.short	(.L_11 - .L_10)
.L_10:
        /*0004*/ 	.word	0x0000007c


	//----- nvinfo : EIATTR_KPARAM_INFO
	.align		4
.L_11:
        /*0008*/ 	.byte	0x04, 0x17
        /*000a*/ 	.short	(.L_13 - .L_12)
.L_12:
        /*000c*/ 	.word	0x00000000
        /*0010*/ 	.short	0x0006
        /*0012*/ 	.short	0x0030
        /*0014*/ 	.byte	0x00, 0xf0, 0x11, 0x00


	//----- nvinfo : EIATTR_KPARAM_INFO
	.align		4
.L_13:
        /*0018*/ 	.byte	0x04, 0x17
        /*001a*/ 	.short	(.L_15 - .L_14)
.L_14:
        /*001c*/ 	.word	0x00000000
        /*0020*/ 	.short	0x0005
        /*0022*/ 	.short	0x0028
        /*0024*/ 	.byte	0x00, 0xf4, 0x21, 0x00


	//----- nvinfo : EIATTR_KPARAM_INFO
	.align		4
.L_15:
        /*0028*/ 	.byte	0x04, 0x17
        /*002a*/ 	.short	(.L_17 - .L_16)
.L_16:
        /*002c*/ 	.word	0x00000000
        /*0030*/ 	.short	0x0004
        /*0032*/ 	.short	0x0020
        /*0034*/ 	.byte	0x00, 0xf4, 0x21, 0x00


	//----- nvinfo : EIATTR_KPARAM_INFO
	.align		4
.L_17:
        /*0038*/ 	.byte	0x04, 0x17
        /*003a*/ 	.short	(.L_19 - .L_18)
.L_18:
        /*003c*/ 	.word	0x00000000
        /*0040*/ 	.short	0x0003
        /*0042*/ 	.short	0x0018
        /*0044*/ 	.byte	0x00, 0xf4, 0x21, 0x00


	//----- nvinfo : EIATTR_KPARAM_INFO
	.align		4
.L_19:
        /*0048*/ 	.byte	0x04, 0x17
        /*004a*/ 	.short	(.L_21 - .L_20)
.L_20:
        /*004c*/ 	.word	0x00000000
        /*0050*/ 	.short	0x0002
        /*0052*/ 	.short	0x0010
        /*0054*/ 	.byte	0x00, 0xf4, 0x21, 0x00


	//----- nvinfo : EIATTR_KPARAM_INFO
	.align		4
.L_21:
        /*0058*/ 	.byte	0x04, 0x17
        /*005a*/ 	.short	(.L_23 - .L_22)
.L_22:
        /*005c*/ 	.word	0x00000000
        /*0060*/ 	.short	0x0001
        /*0062*/ 	.short	0x0008
        /*0064*/ 	.byte	0x00, 0xf4, 0x21, 0x00


	//----- nvinfo : EIATTR_KPARAM_INFO
	.align		4
.L_23:
        /*0068*/ 	.byte	0x04, 0x17
        /*006a*/ 	.short	(.L_25 - .L_24)
.L_24:
        /*006c*/ 	.word	0x00000000
        /*0070*/ 	.short	0x0000
        /*0072*/ 	.short	0x0000
        /*0074*/ 	.byte	0x00, 0xf4, 0x21, 0x00


	//----- nvinfo : EIATTR_SPARSE_MMA_MASK
	.align		4
.L_25:
        /*0078*/ 	.byte	0x03, 0x50
        /*007a*/ 	.short	0x0000


	//----- nvinfo : EIATTR_MAXREG_COUNT
	.align		4
        /*007c*/ 	.byte	0x03, 0x1b
        /*007e*/ 	.short	0x00ff


	//----- nvinfo : EIATTR_EXIT_INSTR_OFFSETS
	.align		4
        /*0080*/ 	.byte	0x04, 0x1c
        /*0082*/ 	.short	(.L_27 - .L_26)


	//   ....[0]....
.L_26:
        /*0084*/ 	.word	0x000004a0


	//   ....[1]....
        /*0088*/ 	.word	0x000004c0


	//----- nvinfo : EIATTR_REQNTID
	.align		4
.L_27:
        /*008c*/ 	.byte	0x04, 0x10
        /*008e*/ 	.short	(.L_29 - .L_28)
.L_28:
        /*0090*/ 	.word	0x00000080
        /*0094*/ 	.word	0x00000001
        /*0098*/ 	.word	0x00000001


	//----- nvinfo : EIATTR_CBANK_PARAM_SIZE
	.align		4
.L_29:
        /*009c*/ 	.byte	0x03, 0x19
        /*009e*/ 	.short	0x0034


	//----- nvinfo : EIATTR_PARAM_CBANK
	.align		4
        /*00a0*/ 	.byte	0x04, 0x0a
        /*00a2*/ 	.short	(.L_31 - .L_30)
	.align		4
.L_30:
        /*00a4*/ 	.word	index@(.nv.constant0.triton_poi_fused__native_batch_norm_legit_no_training_relu_29)
        /*00a8*/ 	.short	0x0210
        /*00aa*/ 	.short	0x0034


	//----- nvinfo : EIATTR_SW_WAR
	.align		4
.L_31:
        /*00ac*/ 	.byte	0x04, 0x36
        /*00ae*/ 	.short	(.L_33 - .L_32)
.L_32:
        /*00b0*/ 	.word	0x00000008
.L_33:


//--------------------- .nv.callgraph             --------------------------
	.section	.nv.callgraph,"",@"SHT_CUDA_CALLGRAPH"
	.align	4
	.sectionentsize	8
	.align		4
        /*0000*/ 	.word	0x00000000
	.align		4
        /*0004*/ 	.word	0xffffffff
	.align		4
        /*0008*/ 	.word	0x00000000
	.align		4
        /*000c*/ 	.word	0xfffffffe
	.align		4
        /*0010*/ 	.word	0x00000000
	.align		4
        /*0014*/ 	.word	0xfffffffd
	.align		4
        /*0018*/ 	.word	0x00000000
	.align		4
        /*001c*/ 	.word	0xfffffffc


//--------------------- .nv.constant4             --------------------------
	.section	.nv.constant4,"a",@progbits
	.align	8
	.align		8
.nv.constant4:
        /*0000*/ 	.dword	_$_str
	.align		8
        /*0008*/ 	.dword	_$_str_$_2


//--------------------- .text.triton_poi_fused__native_batch_norm_legit_no_training_relu_29 --------------------------
	.section	.text.triton_poi_fused__native_batch_norm_legit_no_training_relu_29,"ax",@progbits
	.align	128
        .global         triton_poi_fused__native_batch_norm_legit_no_training_relu_29
        .type           triton_poi_fused__native_batch_norm_legit_no_training_relu_29,@function
        .size           triton_poi_fused__native_batch_norm_legit_no_training_relu_29,(.L_x_1 - triton_poi_fused__native_batch_norm_legit_no_training_relu_29)
        .other          triton_poi_fused__native_batch_norm_legit_no_training_relu_29,@"STO_CUDA_ENTRY STV_DEFAULT"
triton_poi_fused__native_batch_norm_legit_no_training_relu_29:
.text.triton_poi_fused__native_batch_norm_legit_no_training_relu_29:
[----:B------:R-:W0:Y:S01]  /*0000*/  LDC R1, c[0x0][0x28] ;  /* 0x00000a00ff017b82 */ /* 0x000e220000000800 */
[----:B------:R-:W1:Y:S01]  /*0010*/  S2R R0, SR_TID.X ;  /* 0x0000000000007919 */ /* 0x000e620000002100 */
[----:B------:R-:W-:-:S06]  /*0020*/  HFMA2.MMA R2, -RZ, RZ, 0, 0 ;  /* 0x00000000ff027435 */ /* 0x000fcc00000001ff */
[----:B------:R-:W2:Y:S01]  /*0030*/  LDC.64 R8, c[0x0][0x220] ;  /* 0x00008800ff087b82 */ /* 0x000ea20000000a00 */
[----:B------:R-:W-:Y:S01]  /*0040*/  ULDC.64 UR4, c[0x0][0x208] ;  /* 0x0000820000047ab9 */ /* 0x000fe20000000a00 */
[----:B------:R-:W3:Y:S06]  /*0050*/  S2R R5, SR_CTAID.X ;  /* 0x0000000000057919 */ /* 0x000eec0000002500 */
[----:B------:R-:W4:Y:S08]  /*0060*/  LDC.64 R14, c[0x0][0x218] ;  /* 0x00008600ff0e7b82 */ /* 0x000f300000000a00 */
[----:B------:R-:W5:Y:S08]  /*0070*/  LDC.64 R12, c[0x0][0x210] ;  /* 0x00008400ff0c7b82 */ /* 0x000f700000000a00 */
[----:B------:R-:W4:Y:S01]  /*0080*/  LDC.64 R16, c[0x0][0x228] ;  /* 0x00008a00ff107b82 */ /* 0x000f220000000a00 */
[----:B-1----:R-:W-:-:S07]  /*0090*/  SHF.L.U32 R0, R0, 0x1, RZ ;  /* 0x0000000100007819 */ /* 0x002fce00000006ff */
[----:B------:R-:W1:Y:S01]  /*00a0*/  LDC.64 R18, c[0x0][0x230] ;  /* 0x00008c00ff127b82 */ /* 0x000e620000000a00 */
[----:B---3--:R-:W-:Y:S02]  /*00b0*/  SHF.R.S32.HI R3, RZ, 0x17, R5 ;  /* 0x00000017ff037819 */ /* 0x008fe40000011405 */
[----:B------:R-:W-:Y:S02]  /*00c0*/  LOP3.LUT R0, R0, 0xfe, RZ, 0xc0, !PT ;  /* 0x000000fe00007812 */ /* 0x000fe400078ec0ff */
[----:B------:R-:W-:Y:S02]  /*00d0*/  SGXT R3, R3, 0x1 ;  /* 0x000000010303781a */ /* 0x000fe40000000200 */
[----:B------:R-:W-:-:S04]  /*00e0*/  LEA R0, R5, R0, 0x8 ;  /* 0x0000000005007211 */ /* 0x000fc800078e40ff */
[----:B------:R-:W-:Y:S02]  /*00f0*/  LEA.HI R3, R3, R0, RZ, 0x2 ;  /* 0x0000000003037211 */ /* 0x000fe400078f10ff */
[----:B------:R-:W-:Y:S02]  /*0100*/  ISETP.GE.AND P0, PT, R0, 0x1c00, PT ;  /* 0x00001c000000780c */ /* 0x000fe40003f06270 */
[----:B------:R-:W-:-:S05]  /*0110*/  SHF.R.S32.HI R3, RZ, 0x2, R3 ;  /* 0x00000002ff037819 */ /* 0x000fca0000011403 */
[----:B------:R-:W-:-:S05]  /*0120*/  IMAD.HI R2, R3, -0x6db6db6d, R2 ;  /* 0x9249249303027827 */ /* 0x000fca00078e0202 */
[----:B------:R-:W-:-:S04]  /*0130*/  SHF.R.U32.HI R5, RZ, 0x1f, R2 ;  /* 0x0000001fff057819 */ /* 0x000fc80000011602 */
[----:B------:R-:W-:-:S05]  /*0140*/  LEA.HI.SX32 R5, R2, R5, 0x18 ;  /* 0x0000000502057211 */ /* 0x000fca00078fc2ff */
[----:B------:R-:W-:Y:S01]  /*0150*/  IMAD R11, R5, -0x1c0, R3 ;  /* 0xfffffe40050b7824 */ /* 0x000fe200078e0203 */
[----:B------:R-:W-:-:S03]  /*0160*/  CS2R R4, SRZ ;  /* 0x0000000000047805 */ /* 0x000fc6000001ff00 */
[----:B--2---:R-:W-:-:S05]  /*0170*/  IMAD.WIDE R8, R11, 0x4, R8 ;  /* 0x000000040b087825 */ /* 0x004fca00078e0208 */
[----:B------:R-:W2:Y:S04]  /*0180*/  @!P0 LDG.E.EL R4, desc[UR4][R8.64] ;  /* 0x0000000408048981 */ /* 0x000ea8000c2e1900 */
[----:B------:R3:W2:Y:S01]  /*0190*/  @!P0 LDG.E.EL R5, desc[UR4][R8.64] ;  /* 0x0000000408058981 */ /* 0x0006a2000c2e1900 */
[----:B------:R-:W-:Y:S02]  /*01a0*/  CS2R R6, SRZ ;  /* 0x0000000000067805 */ /* 0x000fe4000001ff00 */
[----:B------:R-:W-:Y:S01]  /*01b0*/  CS2R R2, SRZ ;  /* 0x0000000000027805 */ /* 0x000fe2000001ff00 */
[----:B----4-:R-:W-:-:S04]  /*01c0*/  IMAD.WIDE R14, R11, 0x4, R14 ;  /* 0x000000040b0e7825 */ /* 0x010fc800078e020e */
[----:B-----5:R-:W-:Y:S01]  /*01d0*/  IMAD.WIDE R12, R0, 0x4, R12 ;  /* 0x00000004000c7825 */ /* 0x020fe200078e020c */
[----:B------:R-:W4:Y:S01]  /*01e0*/  @!P0 LDG.E.EL R7, desc[UR4][R14.64] ;  /* 0x000000040e078981 */ /* 0x000f22000c2e1900 */
[----:B---3--:R-:W-:Y:S02]  /*01f0*/  CS2R R8, SRZ ;  /* 0x0000000000087805 */ /* 0x008fe4000001ff00 */
[C---:B0-----:R-:W-:Y:S01]  /*0200*/  IMAD.WIDE R16, R11.reuse, 0x4, R16 ;  /* 0x000000040b107825 */ /* 0x041fe200078e0210 */
[----:B------:R0:W3:Y:S03]  /*0210*/  @!P0 LDG.E.EL R6, desc[UR4][R14.64] ;  /* 0x000000040e068981 */ /* 0x0000e6000c2e1900 */
[----:B-1----:R-:W-:Y:S01]  /*0220*/  IMAD.WIDE R18, R11, 0x4, R18 ;  /* 0x000000040b127825 */ /* 0x002fe200078e0212 */
[----:B------:R1:W4:Y:S01]  /*0230*/  @!P0 LDG.E.64 R2, desc[UR4][R12.64] ;  /* 0x000000040c028981 */ /* 0x000322000c1e1b00 */
[----:B------:R-:W-:-:S03]  /*0240*/  CS2R R10, SRZ ;  /* 0x00000000000a7805 */ /* 0x000fc6000001ff00 */
[----:B------:R-:W5:Y:S04]  /*0250*/  @!P0 LDG.E.EL R9, desc[UR4][R18.64] ;  /* 0x0000000412098981 */ /* 0x000f68000c2e1900 */
[----:B------:R-:W5:Y:S04]  /*0260*/  @!P0 LDG.E.EL R10, desc[UR4][R16.64] ;  /* 0x00000004100a8981 */ /* 0x000f68000c2e1900 */
[----:B------:R-:W3:Y:S04]  /*0270*/  @!P0 LDG.E.EL R11, desc[UR4][R16.64] ;  /* 0x00000004100b8981 */ /* 0x000ee8000c2e1900 */
[----:B------:R-:W3:Y:S01]  /*0280*/  @!P0 LDG.E.EL R8, desc[UR4][R18.64] ;  /* 0x0000000412088981 */ /* 0x000ee2000c2e1900 */
[----:B0-----:R-:W-:Y:S01]  /*0290*/  MOV R14, 0x3e800000 ;  /* 0x3e800000000e7802 */ /* 0x001fe20000000f00 */
[----:B--2---:R-:W-:Y:S01]  /*02a0*/  FADD R4, R4, 0.0010000000474974513054 ;  /* 0x3a83126f04047421 */ /* 0x004fe20000000000 */
[----:B------:R-:W-:-:S03]  /*02b0*/  FADD R5, R5, 0.0010000000474974513054 ;  /* 0x3a83126f05057421 */ /* 0x000fc60000000000 */
[----:B-1----:R-:W0:Y:S08]  /*02c0*/  MUFU.SQRT R12, R4 ;  /* 0x00000004000c7308 */ /* 0x002e300000002000 */
[----:B------:R1:W2:Y:S01]  /*02d0*/  MUFU.SQRT R13, R5 ;  /* 0x00000005000d7308 */ /* 0x0002a20000002000 */
[C---:B0-----:R-:W-:Y:S02]  /*02e0*/  FSETP.GT.AND P1, PT, R12.reuse, 8.50705917302346158658e+37, PT ;  /* 0x7e8000000c00780b */ /* 0x041fe40003f24000 */
[----:B------:R-:W-:Y:S01]  /*02f0*/  FSETP.GEU.AND P3, PT, R12, 1.175494350822287508e-38, PT ;  /* 0x008000000c00780b */ /* 0x000fe20003f6e000 */
[----:B-1----:R-:W0:Y:S01]  /*0300*/  LDC.64 R4, c[0x0][0x238] ;  /* 0x00008e00ff047b82 */ /* 0x002e220000000a00 */
[----:B--2---:R-:W-:-:S02]  /*0310*/  FSETP.GT.AND P2, PT, R13, 8.50705917302346158658e+37, PT ;  /* 0x7e8000000d00780b */ /* 0x004fc40003f44000 */
[----:B------:R-:W-:-:S07]  /*0320*/  FSETP.GEU.AND P4, PT, R13, 1.175494350822287508e-38, PT ;  /* 0x008000000d00780b */ /* 0x000fce0003f8e000 */
[----:B------:R-:W-:-:S04]  /*0330*/  @P1 FMUL R12, R12, 0.25 ;  /* 0x3e8000000c0c1820 */ /* 0x000fc80000400000 */
[----:B------:R-:W-:Y:S01]  /*0340*/  @!P3 FMUL R12, R12, 16777216 ;  /* 0x4b8000000c0cb820 */ /* 0x000fe20000400000 */
[----:B------:R-:W-:-:S04]  /*0350*/  @P2 FMUL R13, R13, 0.25 ;  /* 0x3e8000000d0d2820 */ /* 0x000fc80000400000 */
[----:B------:R-:W-:Y:S01]  /*0360*/  @!P4 FMUL R13, R13, 16777216 ;  /* 0x4b8000000d0dc820 */ /* 0x000fe20000400000 */
[----:B------:R-:W1:Y:S01]  /*0370*/  MUFU.RCP R12, R12 ;  /* 0x0000000c000c7308 */ /* 0x000e620000001000 */
[----:B------:R-:W-:-:S07]  /*0380*/  FSEL R15, R14, 1, P1 ;  /* 0x3f8000000e0f7808 */ /* 0x000fce0000800000 */
[----:B------:R-:W2:Y:S01]  /*0390*/  MUFU.RCP R13, R13 ;  /* 0x0000000d000d7308 */ /* 0x000ea20000001000 */
[----:B------:R-:W-:Y:S01]  /*03a0*/  FSEL R14, R14, 1, P2 ;  /* 0x3f8000000e0e7808 */ /* 0x000fe20001000000 */
[----:B------:R-:W-:-:S04]  /*03b0*/  @!P3 FMUL R15, R15, 16777216 ;  /* 0x4b8000000f0fb820 */ /* 0x000fc80000400000 */
[----:B------:R-:W-:Y:S01]  /*03c0*/  @!P4 FMUL R14, R14, 16777216 ;  /* 0x4b8000000e0ec820 */ /* 0x000fe20000400000 */
[----:B----4-:R-:W-:Y:S01]  /*03d0*/  FADD R2, -R7, R2 ;  /* 0x0000000207027221 */ /* 0x010fe20000000100 */
[----:B---3--:R-:W-:Y:S01]  /*03e0*/  FADD R3, -R6, R3 ;  /* 0x0000000306037221 */ /* 0x008fe20000000100 */
[----:B-1----:R-:W-:Y:S01]  /*03f0*/  FMUL R15, R12, R15 ;  /* 0x0000000f0c0f7220 */ /* 0x002fe20000400000 */
[----:B--2---:R-:W-:-:S03]  /*0400*/  FMUL R14, R13, R14 ;  /* 0x0000000e0d0e7220 */ /* 0x004fc60000400000 */
[----:B------:R-:W-:Y:S01]  /*0410*/  FMUL R2, R2, R15 ;  /* 0x0000000f02027220 */ /* 0x000fe20000400000 */
[----:B------:R-:W-:-:S03]  /*0420*/  FMUL R3, R3, R14 ;  /* 0x0000000e03037220 */ /* 0x000fc60000400000 */
[----:B-----5:R-:W-:Y:S01]  /*0430*/  FFMA R2, R2, R10, R9 ;  /* 0x0000000a02027223 */ /* 0x020fe20000000009 */
[----:B------:R-:W-:-:S04]  /*0440*/  FFMA R3, R3, R11, R8 ;  /* 0x0000000b03037223 */ /* 0x000fc80000000008 */
[----:B------:R-:W-:Y:S02]  /*0450*/  FSETP.GEU.AND P1, PT, R2, RZ, PT ;  /* 0x000000ff0200720b */ /* 0x000fe40003f2e000 */
[C---:B------:R-:W-:Y:S01]  /*0460*/  FSETP.GEU.AND P2, PT, R3.reuse, RZ, PT ;  /* 0x000000ff0300720b */ /* 0x040fe20003f4e000 */
[----:B0-----:R-:W-:Y:S01]  /*0470*/  IMAD.WIDE R4, R0, 0x4, R4 ;  /* 0x0000000400047825 */ /* 0x001fe200078e0204 */
[----:B------:R-:W-:Y:S02]  /*0480*/  FSEL R2, R2, RZ, P1 ;  /* 0x000000ff02027208 */ /* 0x000fe40000800000 */
[----:B------:R-:W-:Y:S01]  /*0490*/  FSEL R3, R3, RZ, P2 ;  /* 0x000000ff03037208 */ /* 0x000fe20001000000 */
[----:B------:R-:W-:Y:S08]  /*04a0*/  @P0 EXIT ;  /* 0x000000000000094d */ /* 0x000ff00003800000 */
[----:B------:R-:W-:Y:S01]  /*04b0*/  STG.E.64 desc[UR4][R4.64], R2 ;  /* 0x0000000204007986 */ /* 0x000fe2000c101b04 */
[----:B------:R-:W-:Y:S05]  /*04c0*/  EXIT ;  /* 0x000000000000794d */ /* 0x000fea0003800000 */
.L_x_0:
[----:B------:R-:W-:-:S00]  /*04d0*/  BRA `(.L_x_0) ;  /* 0xfffffffc00fc7947 */ /* 0x000fc0000383ffff */
[----:B------:R-:W-:-:S00]  /*04e0*/  NOP ;  /* 0x0000000000007918 */ /* 0x000fc00000000000 */
        /* <DEDUP_REMOVED lines=9> */
.L_x_1:


//--------------------- .nv.global.init           --------------------------
	.section	.nv.global.init,"aw",@progbits
.nv.global.init:
	.type		_$_str,@object
	.size		_$_str,(_$_str_$_2 - _$_str)
_$_str:
        /*0000*/ 	.byte	0x5f, 0x5f, 0x43, 0x55, 0x44, 0x41, 0x5f, 0x46, 0x54, 0x5a, 0x00
	.type		_$_str_$_2,@object
	.size		_$_str_$_2,(.L_1 - _$_str_$_2)
_$_str_$_2:
        /*000b*/ 	.byte	0x5f, 0x5f, 0x43, 0x55, 0x44, 0x41, 0x5f, 0x50, 0x52, 0x45, 0x43, 0x5f, 0x53, 0x51, 0x52, 0x54
        /*001b*/ 	.byte	0x00
.L_1:


//--------------------- .nv.constant0.triton_poi_fused__native_batch_norm_legit_no_training_relu_29 --------------------------
	.section	.nv.constant0.triton_poi_fused__native_batch_norm_legit_no_training_relu_29,"a",@progbits
	.sectionflags	@""
	.align	4
.nv.constant0.triton_poi_fused__native_batch_norm_legit_no_training_relu_29:
	.zero		580
